//
// Generated by NVIDIA NVVM Compiler
//
// Compiler Build ID: CL-36424714
// Cuda compilation tools, release 13.0, V13.0.88
// Based on NVVM 20.0.0
//

.version 9.0
.target sm_100
.address_size 64

	// .globl	_Z17compute_edge_maskPiS_PhS_S_S_

.visible .entry _Z17compute_edge_maskPiS_PhS_S_S_(
	.param .u64 .ptr .align 1 _Z17compute_edge_maskPiS_PhS_S_S__param_0,
	.param .u64 .ptr .align 1 _Z17compute_edge_maskPiS_PhS_S_S__param_1,
	.param .u64 .ptr .align 1 _Z17compute_edge_maskPiS_PhS_S_S__param_2,
	.param .u64 .ptr .align 1 _Z17compute_edge_maskPiS_PhS_S_S__param_3,
	.param .u64 .ptr .align 1 _Z17compute_edge_maskPiS_PhS_S_S__param_4,
	.param .u64 .ptr .align 1 _Z17compute_edge_maskPiS_PhS_S_S__param_5
)
{
	.reg .pred 	%p<3>;
	.reg .b16 	%rs<2>;
	.reg .b32 	%r<10>;
	.reg .b64 	%rd<21>;

	ld.param.u64 	%rd6, [_Z17compute_edge_maskPiS_PhS_S_S__param_0];
	ld.param.u64 	%rd1, [_Z17compute_edge_maskPiS_PhS_S_S__param_1];
	ld.param.u64 	%rd2, [_Z17compute_edge_maskPiS_PhS_S_S__param_2];
	ld.param.u64 	%rd3, [_Z17compute_edge_maskPiS_PhS_S_S__param_3];
	ld.param.u64 	%rd4, [_Z17compute_edge_maskPiS_PhS_S_S__param_4];
	ld.param.u64 	%rd5, [_Z17compute_edge_maskPiS_PhS_S_S__param_5];
	cvta.to.global.u64 	%rd7, %rd6;
	mov.u32 	%r2, %ctaid.x;
	mov.u32 	%r3, %ntid.x;
	mov.u32 	%r4, %tid.x;
	mad.lo.s32 	%r1, %r2, %r3, %r4;
	ld.global.u32 	%r5, [%rd7];
	setp.ge.s32 	%p1, %r1, %r5;
	@%p1 bra 	$L__BB0_2;
	cvta.to.global.u64 	%rd8, %rd5;
	cvta.to.global.u64 	%rd9, %rd4;
	cvta.to.global.u64 	%rd10, %rd1;
	cvta.to.global.u64 	%rd11, %rd3;
	cvta.to.global.u64 	%rd12, %rd2;
	ld.global.u32 	%r6, [%rd8];
	mul.wide.s32 	%rd13, %r6, 4;
	add.s64 	%rd14, %rd9, %rd13;
	ld.global.u32 	%r7, [%rd14];
	cvt.s64.s32 	%rd15, %r1;
	mul.wide.s32 	%rd16, %r1, 4;
	add.s64 	%rd17, %rd10, %rd16;
	ld.global.u32 	%r8, [%rd17];
	mul.wide.s32 	%rd18, %r8, 4;
	add.s64 	%rd19, %rd11, %rd18;
	ld.global.u32 	%r9, [%rd19];
	setp.eq.s32 	%p2, %r9, %r7;
	selp.u16 	%rs1, 1, 0, %p2;
	add.s64 	%rd20, %rd12, %rd15;
	st.global.u8 	[%rd20], %rs1;
$L__BB0_2:
	ret;

}
	// .globl	_Z15compute_weightsPiS_S_PhS_S_S_S_
.visible .entry _Z15compute_weightsPiS_S_PhS_S_S_S_(
	.param .u64 .ptr .align 1 _Z15compute_weightsPiS_S_PhS_S_S_S__param_0,
	.param .u64 .ptr .align 1 _Z15compute_weightsPiS_S_PhS_S_S_S__param_1,
	.param .u64 .ptr .align 1 _Z15compute_weightsPiS_S_PhS_S_S_S__param_2,
	.param .u64 .ptr .align 1 _Z15compute_weightsPiS_S_PhS_S_S_S__param_3,
	.param .u64 .ptr .align 1 _Z15compute_weightsPiS_S_PhS_S_S_S__param_4,
	.param .u64 .ptr .align 1 _Z15compute_weightsPiS_S_PhS_S_S_S__param_5,
	.param .u64 .ptr .align 1 _Z15compute_weightsPiS_S_PhS_S_S_S__param_6,
	.param .u64 .ptr .align 1 _Z15compute_weightsPiS_S_PhS_S_S_S__param_7
)
{
	.reg .pred 	%p<3>;
	.reg .b32 	%r<12>;
	.reg .b64 	%rd<24>;

	ld.param.u64 	%rd8, [_Z15compute_weightsPiS_S_PhS_S_S_S__param_0];
	ld.param.u64 	%rd2, [_Z15compute_weightsPiS_S_PhS_S_S_S__param_1];
	ld.param.u64 	%rd3, [_Z15compute_weightsPiS_S_PhS_S_S_S__param_2];
	ld.param.u64 	%rd4, [_Z15compute_weightsPiS_S_PhS_S_S_S__param_4];
	ld.param.u64 	%rd5, [_Z15compute_weightsPiS_S_PhS_S_S_S__param_5];
	ld.param.u64 	%rd6, [_Z15compute_weightsPiS_S_PhS_S_S_S__param_6];
	ld.param.u64 	%rd7, [_Z15compute_weightsPiS_S_PhS_S_S_S__param_7];
	cvta.to.global.u64 	%rd9, %rd8;
	mov.u32 	%r2, %ctaid.x;
	mov.u32 	%r3, %ntid.x;
	mov.u32 	%r4, %tid.x;
	mad.lo.s32 	%r1, %r2, %r3, %r4;
	ld.global.u32 	%r5, [%rd9];
	setp.ge.s32 	%p1, %r1, %r5;
	@%p1 bra 	$L__BB1_3;
	cvta.to.global.u64 	%rd10, %rd6;
	cvta.to.global.u64 	%rd11, %rd5;
	cvta.to.global.u64 	%rd12, %rd3;
	cvta.to.global.u64 	%rd13, %rd4;
	cvta.to.global.u64 	%rd14, %rd2;
	ld.global.u32 	%r6, [%rd10];
	mul.wide.s32 	%rd15, %r6, 4;
	add.s64 	%rd16, %rd11, %rd15;
	ld.global.u32 	%r7, [%rd16];
	mul.wide.s32 	%rd17, %r1, 4;
	add.s64 	%rd18, %rd12, %rd17;
	ld.global.u32 	%r8, [%rd18];
	mul.wide.s32 	%rd19, %r8, 4;
	add.s64 	%rd20, %rd13, %rd19;
	ld.global.u32 	%r9, [%rd20];
	add.s64 	%rd1, %rd14, %rd17;
	setp.ne.s32 	%p2, %r9, %r7;
	@%p2 bra 	$L__BB1_3;
	ld.global.u32 	%r10, [%rd1];
	cvta.to.global.u64 	%rd21, %rd7;
	mul.wide.s32 	%rd22, %r10, 4;
	add.s64 	%rd23, %rd21, %rd22;
	atom.global.add.u32 	%r11, [%rd23], 1;
$L__BB1_3:
	ret;

}


// ===== COMPILED SASS (sm_100) =====

	.target	sm_100

	.elftype	@"ET_EXEC"


//--------------------- .note.nv.tkinfo           --------------------------
	.section	.note.nv.tkinfo,"",@"SHT_NOTE"
	.sectionflags	@"SHF_NOTE_NV_TKINFO"
	.tkinfo
        /*0018*/ 	.word	0x00000002
        /*0030*/ 	.string	""
        /*0030*/ 	.string	"ptxas"
        /*0030*/ 	.string	"Cuda compilation tools, release 13.0, V13.0.88"
        /*0030*/ 	.string	"Build cuda_13.0.r13.0/compiler.36424714_0"
        /*0030*/ 	.string	"-arch sm_100 -m 64 "



//--------------------- .note.nv.cuinfo           --------------------------
	.section	.note.nv.cuinfo,"",@"SHT_NOTE"
	.sectionflags	@"SHF_NOTE_NV_CUINFO"
        /*0018*/ 	.short	0x0002
        /*001a*/ 	.short	0x0064
        /*001c*/ 	.short	0x0082
	.zero		2


//--------------------- .nv.info                  --------------------------
	.section	.nv.info,"",@"SHT_CUDA_INFO"
	.align	4


	//----- nvinfo : EIATTR_REGCOUNT
	.align		4
        /*0000*/ 	.byte	0x04, 0x2f
        /*0002*/ 	.short	(.L_1 - .L_0)
	.align		4
.L_0:
        /*0004*/ 	.word	index@(_Z17compute_edge_maskPiS_PhS_S_S_)
        /*0008*/ 	.word	0x0000000e


	//----- nvinfo : EIATTR_FRAME_SIZE
	.align		4
.L_1:
        /*000c*/ 	.byte	0x04, 0x11
        /*000e*/ 	.short	(.L_3 - .L_2)
	.align		4
.L_2:
        /*0010*/ 	.word	index@(_Z17compute_edge_maskPiS_PhS_S_S_)
        /*0014*/ 	.word	0x00000000


	//----- nvinfo : EIATTR_REGCOUNT
	.align		4
.L_3:
        /*0018*/ 	.byte	0x04, 0x2f
        /*001a*/ 	.short	(.L_5 - .L_4)
	.align		4
.L_4:
        /*001c*/ 	.word	index@(_Z15compute_weightsPiS_S_PhS_S_S_S_)
        /*0020*/ 	.word	0x00000010


	//----- nvinfo : EIATTR_FRAME_SIZE
	.align		4
.L_5:
        /*0024*/ 	.byte	0x04, 0x11
        /*0026*/ 	.short	(.L_7 - .L_6)
	.align		4
.L_6:
        /*0028*/ 	.word	index@(_Z15compute_weightsPiS_S_PhS_S_S_S_)
        /*002c*/ 	.word	0x00000000


	//----- nvinfo : EIATTR_MIN_STACK_SIZE
	.align		4
.L_7:
        /*0030*/ 	.byte	0x04, 0x12
        /*0032*/ 	.short	(.L_9 - .L_8)
	.align		4
.L_8:
        /*0034*/ 	.word	index@(_Z15compute_weightsPiS_S_PhS_S_S_S_)
        /*0038*/ 	.word	0x00000000


	//----- nvinfo : EIATTR_MIN_STACK_SIZE
	.align		4
.L_9:
        /*003c*/ 	.byte	0x04, 0x12
        /*003e*/ 	.short	(.L_11 - .L_10)
	.align		4
.L_10:
        /*0040*/ 	.word	index@(_Z17compute_edge_maskPiS_PhS_S_S_)
        /*0044*/ 	.word	0x00000000
.L_11:


//--------------------- .nv.compat                --------------------------
	.section	.nv.compat,"",@"SHT_CUDA_COMPAT_INFO"
	.align	4
        /*0000*/ 	.byte	0x02, 0x09, 0x00, 0x00, 0x02, 0x02, 0x01, 0x00, 0x02, 0x05, 0x05, 0x00, 0x03, 0x07, 0x01, 0x01
        /*0010*/ 	.byte	0x02, 0x03, 0x00, 0x00, 0x02, 0x06, 0x01, 0x00, 0x04, 0x0b, 0x08, 0x00, 0x09, 0x00, 0x00, 0x00
        /*0020*/ 	.byte	0x00, 0x00, 0x00, 0x00


//--------------------- .nv.info._Z15compute_weightsPiS_S_PhS_S_S_S_ --------------------------
	.section	.nv.info._Z15compute_weightsPiS_S_PhS_S_S_S_,"",@"SHT_CUDA_INFO"
	.sectionflags	@""
	.align	4


	//----- nvinfo : EIATTR_CUDA_API_VERSION
	.align		4
        /*0000*/ 	.byte	0x04, 0x37
        /*0002*/ 	.short	(.L_13 - .L_12)
.L_12:
        /*0004*/ 	.word	0x00000082


	//----- nvinfo : EIATTR_KPARAM_INFO
	.align		4
.L_13:
        /*0008*/ 	.byte	0x04, 0x17
        /*000a*/ 	.short	(.L_15 - .L_14)
.L_14:
        /*000c*/ 	.word	0x00000000
        /*0010*/ 	.short	0x0007
        /*0012*/ 	.short	0x0038
        /*0014*/ 	.byte	0x00, 0xf5, 0x21, 0x00


	//----- nvinfo : EIATTR_KPARAM_INFO
	.align		4
.L_15:
        /*0018*/ 	.byte	0x04, 0x17
        /*001a*/ 	.short	(.L_17 - .L_16)
.L_16:
        /*001c*/ 	.word	0x00000000
        /*0020*/ 	.short	0x0006
        /*0022*/ 	.short	0x0030
        /*0024*/ 	.byte	0x00, 0xf5, 0x21, 0x00


	//----- nvinfo : EIATTR_KPARAM_INFO
	.align		4
.L_17:
        /*0028*/ 	.byte	0x04, 0x17
        /*002a*/ 	.short	(.L_19 - .L_18)
.L_18:
        /*002c*/ 	.word	0x00000000
        /*0030*/ 	.short	0x0005
        /*0032*/ 	.short	0x0028
        /*0034*/ 	.byte	0x00, 0xf5, 0x21, 0x00


	//----- nvinfo : EIATTR_KPARAM_INFO
	.align		4
.L_19:
        /*0038*/ 	.byte	0x04, 0x17
        /*003a*/ 	.short	(.L_21 - .L_20)
.L_20:
        /*003c*/ 	.word	0x00000000
        /*0040*/ 	.short	0x0004
        /*0042*/ 	.short	0x0020
        /*0044*/ 	.byte	0x00, 0xf5, 0x21, 0x00


	//----- nvinfo : EIATTR_KPARAM_INFO
	.align		4
.L_21:
        /*0048*/ 	.byte	0x04, 0x17
        /*004a*/ 	.short	(.L_23 - .L_22)
.L_22:
        /*004c*/ 	.word	0x00000000
        /*0050*/ 	.short	0x0003
        /*0052*/ 	.short	0x0018
        /*0054*/ 	.byte	0x00, 0xf5, 0x21, 0x00


	//----- nvinfo : EIATTR_KPARAM_INFO
	.align		4
.L_23:
        /*0058*/ 	.byte	0x04, 0x17
        /*005a*/ 	.short	(.L_25 - .L_24)
.L_24:
        /*005c*/ 	.word	0x00000000
        /*0060*/ 	.short	0x0002
        /*0062*/ 	.short	0x0010
        /*0064*/ 	.byte	0x00, 0xf5, 0x21, 0x00


	//----- nvinfo : EIATTR_KPARAM_INFO
	.align		4
.L_25:
        /*0068*/ 	.byte	0x04, 0x17
        /*006a*/ 	.short	(.L_27 - .L_26)
.L_26:
        /*006c*/ 	.word	0x00000000
        /*0070*/ 	.short	0x0001
        /*0072*/ 	.short	0x0008
        /*0074*/ 	.byte	0x00, 0xf5, 0x21, 0x00


	//----- nvinfo : EIATTR_KPARAM_INFO
	.align		4
.L_27:
        /*0078*/ 	.byte	0x04, 0x17
        /*007a*/ 	.short	(.L_29 - .L_28)
.L_28:
        /*007c*/ 	.word	0x00000000
        /*0080*/ 	.short	0x0000
        /*0082*/ 	.short	0x0000
        /*0084*/ 	.byte	0x00, 0xf5, 0x21, 0x00


	//----- nvinfo : EIATTR_SPARSE_MMA_MASK
	.align		4
.L_29:
        /*0088*/ 	.byte	0x03, 0x50
        /*008a*/ 	.short	0x0000


	//----- nvinfo : EIATTR_MAXREG_COUNT
	.align		4
        /*008c*/ 	.byte	0x03, 0x1b
        /*008e*/ 	.short	0x00ff


	//----- nvinfo : EIATTR_MERCURY_ISA_VERSION
	.align		4
        /*0090*/ 	.byte	0x03, 0x5f
        /*0092*/ 	.short	0x0101


	//----- nvinfo : EIATTR_VRC_CTA_INIT_COUNT
	.align		4
        /*0094*/ 	.byte	0x02, 0x4a
	.zero		1
	.zero		1


	//----- nvinfo : EIATTR_EXIT_INSTR_OFFSETS
	.align		4
        /*0098*/ 	.byte	0x04, 0x1c
        /*009a*/ 	.short	(.L_31 - .L_30)


	//   ....[0]....
.L_30:
        /*009c*/ 	.word	0x00000090


	//   ....[1]....
        /*00a0*/ 	.word	0x00000180


	//   ....[2]....
        /*00a4*/ 	.word	0x000001e0


	//----- nvinfo : EIATTR_CBANK_PARAM_SIZE
	.align		4
.L_31:
        /*00a8*/ 	.byte	0x03, 0x19
        /*00aa*/ 	.short	0x0040


	//----- nvinfo : EIATTR_PARAM_CBANK
	.align		4
        /*00ac*/ 	.byte	0x04, 0x0a
        /*00ae*/ 	.short	(.L_33 - .L_32)
	.align		4
.L_32:
        /*00b0*/ 	.word	index@(.nv.constant0._Z15compute_weightsPiS_S_PhS_S_S_S_)
        /*00b4*/ 	.short	0x0380
        /*00b6*/ 	.short	0x0040


	//----- nvinfo : EIATTR_SW_WAR
	.align		4
.L_33:
        /*00b8*/ 	.byte	0x04, 0x36
        /*00ba*/ 	.short	(.L_35 - .L_34)
.L_34:
        /*00bc*/ 	.word	0x00000008
.L_35:


//--------------------- .nv.info._Z17compute_edge_maskPiS_PhS_S_S_ --------------------------
	.section	.nv.info._Z17compute_edge_maskPiS_PhS_S_S_,"",@"SHT_CUDA_INFO"
	.sectionflags	@""
	.align	4


	//----- nvinfo : EIATTR_CUDA_API_VERSION
	.align		4
        /*0000*/ 	.byte	0x04, 0x37
        /*0002*/ 	.short	(.L_37 - .L_36)
.L_36:
        /*0004*/ 	.word	0x00000082


	//----- nvinfo : EIATTR_KPARAM_INFO
	.align		4
.L_37:
        /*0008*/ 	.byte	0x04, 0x17
        /*000a*/ 	.short	(.L_39 - .L_38)
.L_38:
        /*000c*/ 	.word	0x00000000
        /*0010*/ 	.short	0x0005
        /*0012*/ 	.short	0x0028
        /*0014*/ 	.byte	0x00, 0xf5, 0x21, 0x00


	//----- nvinfo : EIATTR_KPARAM_INFO
	.align		4
.L_39:
        /*0018*/ 	.byte	0x04, 0x17
        /*001a*/ 	.short	(.L_41 - .L_40)
.L_40:
        /*001c*/ 	.word	0x00000000
        /*0020*/ 	.short	0x0004
        /*0022*/ 	.short	0x0020
        /*0024*/ 	.byte	0x00, 0xf5, 0x21, 0x00


	//----- nvinfo : EIATTR_KPARAM_INFO
	.align		4
.L_41:
        /*0028*/ 	.byte	0x04, 0x17
        /*002a*/ 	.short	(.L_43 - .L_42)
.L_42:
        /*002c*/ 	.word	0x00000000
        /*0030*/ 	.short	0x0003
        /*0032*/ 	.short	0x0018
        /*0034*/ 	.byte	0x00, 0xf5, 0x21, 0x00


	//----- nvinfo : EIATTR_KPARAM_INFO
	.align		4
.L_43:
        /*0038*/ 	.byte	0x04, 0x17
        /*003a*/ 	.short	(.L_45 - .L_44)
.L_44:
        /*003c*/ 	.word	0x00000000
        /*0040*/ 	.short	0x0002
        /*0042*/ 	.short	0x0010
        /*0044*/ 	.byte	0x00, 0xf5, 0x21, 0x00


	//----- nvinfo : EIATTR_KPARAM_INFO
	.align		4
.L_45:
        /*0048*/ 	.byte	0x04, 0x17
        /*004a*/ 	.short	(.L_47 - .L_46)
.L_46:
        /*004c*/ 	.word	0x00000000
        /*0050*/ 	.short	0x0001
        /*0052*/ 	.short	0x0008
        /*0054*/ 	.byte	0x00, 0xf5, 0x21, 0x00


	//----- nvinfo : EIATTR_KPARAM_INFO
	.align		4
.L_47:
        /*0058*/ 	.byte	0x04, 0x17
        /*005a*/ 	.short	(.L_49 - .L_48)
.L_48:
        /*005c*/ 	.word	0x00000000
        /*0060*/ 	.short	0x0000
        /*0062*/ 	.short	0x0000
        /*0064*/ 	.byte	0x00, 0xf5, 0x21, 0x00


	//----- nvinfo : EIATTR_SPARSE_MMA_MASK
	.align		4
.L_49:
        /*0068*/ 	.byte	0x03, 0x50
        /*006a*/ 	.short	0x0000


	//----- nvinfo : EIATTR_MAXREG_COUNT
	.align		4
        /*006c*/ 	.byte	0x03, 0x1b
        /*006e*/ 	.short	0x00ff


	//----- nvinfo : EIATTR_MERCURY_ISA_VERSION
	.align		4
        /*0070*/ 	.byte	0x03, 0x5f
        /*0072*/ 	.short	0x0101


	//----- nvinfo : EIATTR_VRC_CTA_INIT_COUNT
	.align		4
        /*0074*/ 	.byte	0x02, 0x4a
	.zero		1
	.zero		1


	//----- nvinfo : EIATTR_EXIT_INSTR_OFFSETS
	.align		4
        /*0078*/ 	.byte	0x04, 0x1c
        /*007a*/ 	.short	(.L_51 - .L_50)


	//   ....[0]....
.L_50:
        /*007c*/ 	.word	0x00000090


	//   ....[1]....
        /*0080*/ 	.word	0x000001b0


	//----- nvinfo : EIATTR_CBANK_PARAM_SIZE
	.align		4
.L_51:
        /*0084*/ 	.byte	0x03, 0x19
        /*0086*/ 	.short	0x0030


	//----- nvinfo : EIATTR_PARAM_CBANK
	.align		4
        /*0088*/ 	.byte	0x04, 0x0a
        /*008a*/ 	.short	(.L_53 - .L_52)
	.align		4
.L_52:
        /*008c*/ 	.word	index@(.nv.constant0._Z17compute_edge_maskPiS_PhS_S_S_)
        /*0090*/ 	.short	0x0380
        /*0092*/ 	.short	0x0030


	//----- nvinfo : EIATTR_SW_WAR
	.align		4
.L_53:
        /*0094*/ 	.byte	0x04, 0x36
        /*0096*/ 	.short	(.L_55 - .L_54)
.L_54:
        /*0098*/ 	.word	0x00000008
.L_55:


//--------------------- .nv.callgraph             --------------------------
	.section	.nv.callgraph,"",@"SHT_CUDA_CALLGRAPH"
	.align	4
	.sectionentsize	8
	.align		4
        /*0000*/ 	.word	0x00000000
	.align		4
        /*0004*/ 	.word	0xffffffff
	.align		4
        /*0008*/ 	.word	0x00000000
	.align		4
        /*000c*/ 	.word	0xfffffffe
	.align		4
        /*0010*/ 	.word	0x00000000
	.align		4
        /*0014*/ 	.word	0xfffffffd
	.align		4
        /*0018*/ 	.word	0x00000000
	.align		4
        /*001c*/ 	.word	0xfffffffc


//--------------------- .text._Z15compute_weightsPiS_S_PhS_S_S_S_ --------------------------
	.section	.text._Z15compute_weightsPiS_S_PhS_S_S_S_,"ax",@progbits
	.align	128
        .global         _Z15compute_weightsPiS_S_PhS_S_S_S_
        .type           _Z15compute_weightsPiS_S_PhS_S_S_S_,@function
        .size           _Z15compute_weightsPiS_S_PhS_S_S_S_,(.L_x_2 - _Z15compute_weightsPiS_S_PhS_S_S_S_)
        .other          _Z15compute_weightsPiS_S_PhS_S_S_S_,@"STO_CUDA_ENTRY STV_DEFAULT"
_Z15compute_weightsPiS_S_PhS_S_S_S_:
.text._Z15compute_weightsPiS_S_PhS_S_S_S_:
[----:B------:R-:W-:Y:S08]  /*0000*/  LDC R1, c[0x0][0x37c] ;  /* 0x0000df00ff017b82 */ /* 0x000ff00000000800 */
[----:B------:R-:W0:Y:S01]  /*0010*/  LDC.64 R2, c[0x0][0x380] ;  /* 0x0000e000ff027b82 */ /* 0x000e220000000a00 */
[----:B------:R-:W0:Y:S02]  /*0020*/  LDCU.64 UR4, c[0x0][0x358] ;  /* 0x00006b00ff0477ac */ /* 0x000e240008000a00 */
[----:B0-----:R-:W2:Y:S05]  /*0030*/  LDG.E R2, desc[UR4][R2.64] ;  /* 0x0000000402027981 */ /* 0x001eaa000c1e1900 */
[----:B------:R-:W0:Y:S01]  /*0040*/  S2UR UR6, SR_CTAID.X ;  /* 0x00000000000679c3 */ /* 0x000e220000002500 */
[----:B------:R-:W0:Y:S07]  /*0050*/  S2R R0, SR_TID.X ;  /* 0x0000000000007919 */ /* 0x000e2e0000002100 */
[----:B------:R-:W0:Y:S02]  /*0060*/  LDC R13, c[0x0][0x360] ;  /* 0x0000d800ff0d7b82 */ /* 0x000e240000000800 */
[----:B0-----:R-:W-:-:S05]  /*0070*/  IMAD R13, R13, UR6, R0 ;  /* 0x000000060d0d7c24 */ /* 0x001fca000f8e0200 */
[----:B--2---:R-:W-:-:S13]  /*0080*/  ISETP.GE.AND P0, PT, R13, R2, PT ;  /* 0x000000020d00720c */ /* 0x004fda0003f06270 */
[----:B------:R-:W-:Y:S05]  /*0090*/  @P0 EXIT ;  /* 0x000000000000094d */ /* 0x000fea0003800000 */
[----:B------:R-:W0:Y:S08]  /*00a0*/  LDC.64 R6, c[0x0][0x390] ;  /* 0x0000e400ff067b82 */ /* 0x000e300000000a00 */
[----:B------:R-:W1:Y:S08]  /*00b0*/  LDC.64 R2, c[0x0][0x3b0] ;  /* 0x0000ec00ff027b82 */ /* 0x000e700000000a00 */
[----:B------:R-:W2:Y:S01]  /*00c0*/  LDC.64 R4, c[0x0][0x3a8] ;  /* 0x0000ea00ff047b82 */ /* 0x000ea20000000a00 */
[----:B0-----:R-:W-:-:S07]  /*00d0*/  IMAD.WIDE R6, R13, 0x4, R6 ;  /* 0x000000040d067825 */ /* 0x001fce00078e0206 */
[----:B------:R-:W0:Y:S01]  /*00e0*/  LDC.64 R8, c[0x0][0x3a0] ;  /* 0x0000e800ff087b82 */ /* 0x000e220000000a00 */
[----:B------:R-:W0:Y:S07]  /*00f0*/  LDG.E R7, desc[UR4][R6.64] ;  /* 0x0000000406077981 */ /* 0x000e2e000c1e1900 */
[----:B------:R-:W3:Y:S01]  /*0100*/  LDC.64 R10, c[0x0][0x388] ;  /* 0x0000e200ff0a7b82 */ /* 0x000ee20000000a00 */
[----:B-1----:R-:W2:Y:S01]  /*0110*/  LDG.E R3, desc[UR4][R2.64] ;  /* 0x0000000402037981 */ /* 0x002ea2000c1e1900 */
[----:B0-----:R-:W-:-:S04]  /*0120*/  IMAD.WIDE R8, R7, 0x4, R8 ;  /* 0x0000000407087825 */ /* 0x001fc800078e0208 */
[----:B--2---:R-:W-:Y:S02]  /*0130*/  IMAD.WIDE R4, R3, 0x4, R4 ;  /* 0x0000000403047825 */ /* 0x004fe400078e0204 */
[----:B------:R-:W2:Y:S04]  /*0140*/  LDG.E R9, desc[UR4][R8.64] ;  /* 0x0000000408097981 */ /* 0x000ea8000c1e1900 */
[----:B------:R-:W2:Y:S01]  /*0150*/  LDG.E R4, desc[UR4][R4.64] ;  /* 0x0000000404047981 */ /* 0x000ea2000c1e1900 */
[----:B---3--:R-:W-:Y:S01]  /*0160*/  IMAD.WIDE R10, R13, 0x4, R10 ;  /* 0x000000040d0a7825 */ /* 0x008fe200078e020a */
[----:B--2---:R-:W-:-:S13]  /*0170*/  ISETP.NE.AND P0, PT, R9, R4, PT ;  /* 0x000000040900720c */ /* 0x004fda0003f05270 */
[----:B------:R-:W-:Y:S05]  /*0180*/  @P0 EXIT ;  /* 0x000000000000094d */ /* 0x000fea0003800000 */
[----:B------:R-:W2:Y:S01]  /*0190*/  LDG.E R11, desc[UR4][R10.64] ;  /* 0x000000040a0b7981 */ /* 0x000ea2000c1e1900 */
[----:B------:R-:W2:Y:S01]  /*01a0*/  LDC.64 R2, c[0x0][0x3b8] ;  /* 0x0000ee00ff027b82 */ /* 0x000ea20000000a00 */
[----:B------:R-:W-:Y:S02]  /*01b0*/  HFMA2 R5, -RZ, RZ, 0, 5.9604644775390625e-08 ;  /* 0x00000001ff057431 */ /* 0x000fe400000001ff */
[----:B--2---:R-:W-:-:S05]  /*01c0*/  IMAD.WIDE R2, R11, 0x4, R2 ;  /* 0x000000040b027825 */ /* 0x004fca00078e0202 */
[----:B------:R-:W-:Y:S01]  /*01d0*/  REDG.E.ADD.STRONG.GPU desc[UR4][R2.64], R5 ;  /* 0x000000050200798e */ /* 0x000fe2000c12e104 */
[----:B------:R-:W-:Y:S05]  /*01e0*/  EXIT ;  /* 0x000000000000794d */ /* 0x000fea0003800000 */
.L_x_0:
[----:B------:R-:W-:-:S00]  /*01f0*/  BRA `(.L_x_0) ;  /* 0xfffffffc00fc7947 */ /* 0x000fc0000383ffff */
[----:B------:R-:W-:-:S00]  /*0200*/  NOP ;  /* 0x0000000000007918 */ /* 0x000fc00000000000 */
[----:B------:R-:W-:-:S00]  /*0210*/  NOP ;  /* 0x0000000000007918 */ /* 0x000fc00000000000 */
[----:B------:R-:W-:-:S00]  /*0220*/  NOP ;  /* 0x0000000000007918 */ /* 0x000fc00000000000 */
[----:B------:R-:W-:-:S00]  /*0230*/  NOP ;  /* 0x0000000000007918 */ /* 0x000fc00000000000 */
[----:B------:R-:W-:-:S00]  /*0240*/  NOP ;  /* 0x0000000000007918 */ /* 0x000fc00000000000 */
[----:B------:R-:W-:-:S00]  /*0250*/  NOP ;  /* 0x0000000000007918 */ /* 0x000fc00000000000 */
[----:B------:R-:W-:-:S00]  /*0260*/  NOP ;  /* 0x0000000000007918 */ /* 0x000fc00000000000 */
[----:B------:R-:W-:-:S00]  /*0270*/  NOP ;  /* 0x0000000000007918 */ /* 0x000fc00000000000 */
.L_x_2:


//--------------------- .text._Z17compute_edge_maskPiS_PhS_S_S_ --------------------------
	.section	.text._Z17compute_edge_maskPiS_PhS_S_S_,"ax",@progbits
	.align	128
        .global         _Z17compute_edge_maskPiS_PhS_S_S_
        .type           _Z17compute_edge_maskPiS_PhS_S_S_,@function
        .size           _Z17compute_edge_maskPiS_PhS_S_S_,(.L_x_3 - _Z17compute_edge_maskPiS_PhS_S_S_)
        .other          _Z17compute_edge_maskPiS_PhS_S_S_,@"STO_CUDA_ENTRY STV_DEFAULT"
_Z17compute_edge_maskPiS_PhS_S_S_:
.text._Z17compute_edge_maskPiS_PhS_S_S_:
        /* <DEDUP_REMOVED lines=10> */
[----:B------:R-:W0:Y:S01]  /*00a0*/  LDC.64 R6, c[0x0][0x388] ;  /* 0x0000e200ff067b82 */ /* 0x000e220000000a00 */
[----:B------:R-:W1:Y:S07]  /*00b0*/  LDCU.64 UR6, c[0x0][0x390] ;  /* 0x00007200ff0677ac */ /* 0x000e6e0008000a00 */
[----:B------:R-:W2:Y:S08]  /*00c0*/  LDC.64 R2, c[0x0][0x3a8] ;  /* 0x0000ea00ff027b82 */ /* 0x000eb00000000a00 */
[----:B------:R-:W3:Y:S01]  /*00d0*/  LDC.64 R4, c[0x0][0x3a0] ;  /* 0x0000e800ff047b82 */ /* 0x000ee20000000a00 */
[----:B0-----:R-:W-:-:S07]  /*00e0*/  IMAD.WIDE R6, R11, 0x4, R6 ;  /* 0x000000040b067825 */ /* 0x001fce00078e0206 */
[----:B------:R-:W0:Y:S01]  /*00f0*/  LDC.64 R8, c[0x0][0x398] ;  /* 0x0000e600ff087b82 */ /* 0x000e220000000a00 */
[----:B------:R-:W0:Y:S04]  /*0100*/  LDG.E R7, desc[UR4][R6.64] ;  /* 0x0000000406077981 */ /* 0x000e28000c1e1900 */
[----:B--2---:R-:W3:Y:S01]  /*0110*/  LDG.E R3, desc[UR4][R2.64] ;  /* 0x0000000402037981 */ /* 0x004ee2000c1e1900 */
[----:B0-----:R-:W-:-:S04]  /*0120*/  IMAD.WIDE R8, R7, 0x4, R8 ;  /* 0x0000000407087825 */ /* 0x001fc800078e0208 */
[----:B---3--:R-:W-:Y:S02]  /*0130*/  IMAD.WIDE R4, R3, 0x4, R4 ;  /* 0x0000000403047825 */ /* 0x008fe400078e0204 */
[----:B------:R-:W2:Y:S04]  /*0140*/  LDG.E R9, desc[UR4][R8.64] ;  /* 0x0000000408097981 */ /* 0x000ea8000c1e1900 */
[----:B------:R-:W2:Y:S01]  /*0150*/  LDG.E R4, desc[UR4][R4.64] ;  /* 0x0000000404047981 */ /* 0x000ea2000c1e1900 */
[----:B-1----:R-:W-:-:S04]  /*0160*/  IADD3 R10, P1, PT, R11, UR6, RZ ;  /* 0x000000060b0a7c10 */ /* 0x002fc8000ff3e0ff */
[----:B------:R-:W-:Y:S02]  /*0170*/  LEA.HI.X.SX32 R11, R11, UR7, 0x1, P1 ;  /* 0x000000070b0b7c11 */ /* 0x000fe400088f0eff */
[----:B--2---:R-:W-:-:S04]  /*0180*/  ISETP.NE.AND P0, PT, R9, R4, PT ;  /* 0x000000040900720c */ /* 0x004fc80003f05270 */
[----:B------:R-:W-:-:S05]  /*0190*/  SEL R3, RZ, 0x1, P0 ;  /* 0x00000001ff037807 */ /* 0x000fca0000000000 */
[----:B------:R-:W-:Y:S01]  /*01a0*/  STG.E.U8 desc[UR4][R10.64], R3 ;  /* 0x000000030a007986 */ /* 0x000fe2000c101104 */
[----:B------:R-:W-:Y:S05]  /*01b0*/  EXIT ;  /* 0x000000000000794d */ /* 0x000fea0003800000 */
.L_x_1:
        /* <DEDUP_REMOVED lines=12> */
.L_x_3:


//--------------------- .nv.shared.reserved.0     --------------------------
	.section	.nv.shared.reserved.0,"aw",@nobits
	.weak		__nv_reservedSMEM_offset_0_alias
	.size		__nv_reservedSMEM_offset_0_alias, 0, 64
	.other		__nv_reservedSMEM_offset_0_alias,@"STO_CUDA_RESERVED_SHARED STV_DEFAULT"
__nv_reservedSMEM_offset_0_alias:
	.zero		0
	.zero		64


//--------------------- .nv.constant0._Z15compute_weightsPiS_S_PhS_S_S_S_ --------------------------
	.section	.nv.constant0._Z15compute_weightsPiS_S_PhS_S_S_S_,"a",@progbits
	.sectionflags	@""
	.align	4
.nv.constant0._Z15compute_weightsPiS_S_PhS_S_S_S_:
	.zero		960


//--------------------- .nv.constant0._Z17compute_edge_maskPiS_PhS_S_S_ --------------------------
	.section	.nv.constant0._Z17compute_edge_maskPiS_PhS_S_S_,"a",@progbits
	.sectionflags	@""
	.align	4
.nv.constant0._Z17compute_edge_maskPiS_PhS_S_S_:
	.zero		944


//--------------------- SYMBOLS --------------------------

	.type		.nv.reservedSmem.offset0,@object
	.size		.nv.reservedSmem.offset0,0x4
